	.headerflags	@"EF_CUDA_TEXMODE_UNIFIED EF_CUDA_64BIT_ADDRESS EF_CUDA_SM86 EF_CUDA_VIRTUAL_SM(EF_CUDA_SM86)"
	.elftype	@"ET_EXEC"


//--------------------- .nv.info                  --------------------------
	.section	.nv.info,"",@"SHT_CUDA_INFO"
	.align	4


	//----- nvinfo : EIATTR_REGCOUNT
	.align		4
        /*0000*/ 	.byte	0x04, 0x2f
        /*0002*/ 	.short	(.L_1 - .L_0)
	.align		4
.L_0:
        /*0004*/ 	.word	index@(triton_mm)
        /*0008*/ 	.word	0x00000040


	//----- nvinfo : EIATTR_MIN_STACK_SIZE
	.align		4
.L_1:
        /*000c*/ 	.byte	0x04, 0x12
        /*000e*/ 	.short	(.L_3 - .L_2)
	.align		4
.L_2:
        /*0010*/ 	.word	index@(triton_mm)
        /*0014*/ 	.word	0x00000000


	//----- nvinfo : EIATTR_FRAME_SIZE
	.align		4
.L_3:
        /*0018*/ 	.byte	0x04, 0x11
        /*001a*/ 	.short	(.L_5 - .L_4)
	.align		4
.L_4:
        /*001c*/ 	.word	index@(triton_mm)
        /*0020*/ 	.word	0x00000000


	//----- nvinfo : EIATTR_MIN_STACK_SIZE
	.align		4
.L_5:
        /*0024*/ 	.byte	0x04, 0x12
        /*0026*/ 	.short	(.L_7 - .L_6)
	.align		4
.L_6:
        /*0028*/ 	.word	index@(triton_mm)
        /*002c*/ 	.word	0x00000000
.L_7:


//--------------------- .nv.info.triton_mm        --------------------------
	.section	.nv.info.triton_mm,"",@"SHT_CUDA_INFO"
	.sectionflags	@""
	.align	4


	//----- nvinfo : EIATTR_CUDA_API_VERSION
	.align		4
        /*0000*/ 	.byte	0x04, 0x37
        /*0002*/ 	.short	(.L_9 - .L_8)
.L_8:
        /*0004*/ 	.word	0x0000007c


	//----- nvinfo : EIATTR_SW2861232_WAR
	.align		4
.L_9:
        /*0008*/ 	.byte	0x01, 0x35
	.zero		2


	//----- nvinfo : EIATTR_PARAM_CBANK
	.align		4
        /*000c*/ 	.byte	0x04, 0x0a
        /*000e*/ 	.short	(.L_11 - .L_10)
	.align		4
.L_10:
        /*0010*/ 	.word	index@(.nv.constant0.triton_mm)
        /*0014*/ 	.short	0x0160
        /*0016*/ 	.short	0x0020


	//----- nvinfo : EIATTR_CBANK_PARAM_SIZE
	.align		4
.L_11:
        /*0018*/ 	.byte	0x03, 0x19
        /*001a*/ 	.short	0x0020


	//----- nvinfo : EIATTR_KPARAM_INFO
	.align		4
        /*001c*/ 	.byte	0x04, 0x17
        /*001e*/ 	.short	(.L_13 - .L_12)
.L_12:
        /*0020*/ 	.word	0x00000000
        /*0024*/ 	.short	0x0003
        /*0026*/ 	.short	0x0018
        /*0028*/ 	.byte	0x00, 0xf4, 0x21, 0x00


	//----- nvinfo : EIATTR_KPARAM_INFO
	.align		4
.L_13:
        /*002c*/ 	.byte	0x04, 0x17
        /*002e*/ 	.short	(.L_15 - .L_14)
.L_14:
        /*0030*/ 	.word	0x00000000
        /*0034*/ 	.short	0x0002
        /*0036*/ 	.short	0x0010
        /*0038*/ 	.byte	0x00, 0xf4, 0x21, 0x00


	//----- nvinfo : EIATTR_KPARAM_INFO
	.align		4
.L_15:
        /*003c*/ 	.byte	0x04, 0x17
        /*003e*/ 	.short	(.L_17 - .L_16)
.L_16:
        /*0040*/ 	.word	0x00000000
        /*0044*/ 	.short	0x0001
        /*0046*/ 	.short	0x0008
        /*0048*/ 	.byte	0x00, 0xf4, 0x21, 0x00


	//----- nvinfo : EIATTR_KPARAM_INFO
	.align		4
.L_17:
        /*004c*/ 	.byte	0x04, 0x17
        /*004e*/ 	.short	(.L_19 - .L_18)
.L_18:
        /*0050*/ 	.word	0x00000000
        /*0054*/ 	.short	0x0000
        /*0056*/ 	.short	0x0000
        /*0058*/ 	.byte	0x00, 0xf4, 0x21, 0x00


	//----- nvinfo : EIATTR_MAXREG_COUNT
	.align		4
.L_19:
        /*005c*/ 	.byte	0x03, 0x1b
        /*005e*/ 	.short	0x00ff


	//----- nvinfo : EIATTR_EXIT_INSTR_OFFSETS
	.align		4
        /*0060*/ 	.byte	0x04, 0x1c
        /*0062*/ 	.short	(.L_21 - .L_20)


	//   ....[0]....
.L_20:
        /*0064*/ 	.word	0x00003390


	//   ....[1]....
        /*0068*/ 	.word	0x000033e0


	//----- nvinfo : EIATTR_REQNTID
	.align		4
.L_21:
        /*006c*/ 	.byte	0x04, 0x10
        /*006e*/ 	.short	(.L_23 - .L_22)
.L_22:
        /*0070*/ 	.word	0x00000040
        /*0074*/ 	.word	0x00000001
        /*0078*/ 	.word	0x00000001
.L_23:


//--------------------- .nv.callgraph             --------------------------
	.section	.nv.callgraph,"",@"SHT_CUDA_CALLGRAPH"
	.align	4
	.sectionentsize	8
	.align		4
        /*0000*/ 	.word	0x00000000
	.align		4
        /*0004*/ 	.word	0xffffffff
	.align		4
        /*0008*/ 	.word	0x00000000
	.align		4
        /*000c*/ 	.word	0xfffffffe
	.align		4
        /*0010*/ 	.word	0x00000000
	.align		4
        /*0014*/ 	.word	0xfffffffd
	.align		4
        /*0018*/ 	.word	0x00000000
	.align		4
        /*001c*/ 	.word	0xfffffffc


//--------------------- .nv.rel.action            --------------------------
	.section	.nv.rel.action,"",@"SHT_CUDA_RELOCINFO"
	.align	8
	.sectionentsize	8
        /*0000*/ 	.byte	0x73, 0x00, 0x00, 0x00, 0x00, 0x00, 0x00, 0x00, 0x00, 0x00, 0x00, 0x11, 0x25, 0x00, 0x05, 0x36


//--------------------- .nv.constant0.triton_mm   --------------------------
	.section	.nv.constant0.triton_mm,"a",@progbits
	.sectionflags	@""
	.align	4
.nv.constant0.triton_mm:
	.zero		384


//--------------------- .text.triton_mm           --------------------------
	.section	.text.triton_mm,"ax",@progbits
	.sectionflags	@"SHF_BARRIERS=1"
	.sectioninfo	@"SHI_REGISTERS=64"
	.align	128
        .global         triton_mm
        .type           triton_mm,@function
        .size           triton_mm,(.L_x_1 - triton_mm)
        .other          triton_mm,@"STO_CUDA_ENTRY STV_DEFAULT"
triton_mm:
.text.triton_mm:
[----:B------:R-:W-:Y:S02]  /*0000*/  IMAD.MOV.U32 R1, RZ, RZ, c[0x0][0x28] ;  /* 0x00000a00ff017624 */ /* 0x000fe400078e00ff */
[----:B------:R-:W0:Y:S01]  /*0010*/  S2R R9, SR_CTAID.X ;  /* 0x0000000000097919 */ /* 0x000e220000002500 */
[----:B------:R-:W-:Y:S01]  /*0020*/  IMAD.MOV.U32 R5, RZ, RZ, -0x8 ;  /* 0xfffffff8ff057424 */ /* 0x000fe200078e00ff */
[----:B------:R-:W-:Y:S01]  /*0030*/  ULDC.64 UR4, c[0x0][0x118] ;  /* 0x0000460000047ab9 */ /* 0x000fe20000000a00 */
[C---:B0-----:R-:W-:Y:S01]  /*0040*/  IMAD.HI R0, R9.reuse, 0x2aaaaaab, RZ ;  /* 0x2aaaaaab09007827 */ /* 0x041fe200078e02ff */
[----:B------:R-:W-:-:S04]  /*0050*/  ISETP.GE.AND P1, PT, R9, RZ, PT ;  /* 0x000000ff0900720c */ /* 0x000fc80003f26270 */
[----:B------:R-:W-:-:S04]  /*0060*/  SHF.R.U32.HI R3, RZ, 0x1f, R0 ;  /* 0x0000001fff037819 */ /* 0x000fc80000011600 */
[----:B------:R-:W-:-:S05]  /*0070*/  LEA.HI.SX32 R0, R0, R3, 0x19 ;  /* 0x0000000300007211 */ /* 0x000fca00078fcaff */
[C---:B------:R-:W-:Y:S02]  /*0080*/  IMAD R2, R0.reuse, R5, 0x3 ;  /* 0x0000000300027424 */ /* 0x040fe400078e0205 */
[----:B------:R-:W-:-:S03]  /*0090*/  IMAD R7, R0, -0x300, R9 ;  /* 0xfffffd0000077824 */ /* 0x000fc600078e0209 */
[----:B------:R-:W-:Y:S02]  /*00a0*/  IMNMX R4, R2, 0x8, PT ;  /* 0x0000000802047817 */ /* 0x000fe40003800200 */
[----:B------:R-:W-:Y:S02]  /*00b0*/  IABS R10, R7 ;  /* 0x00000007000a7213 */ /* 0x000fe40000000000 */
[-C--:B------:R-:W-:Y:S02]  /*00c0*/  IABS R8, R4.reuse ;  /* 0x0000000400087213 */ /* 0x080fe40000000000 */
[-C--:B------:R-:W-:Y:S02]  /*00d0*/  IABS R6, R4.reuse ;  /* 0x0000000400067213 */ /* 0x080fe40000000000 */
[----:B------:R-:W0:Y:S01]  /*00e0*/  I2F.RP R5, R8 ;  /* 0x0000000800057306 */ /* 0x000e220000209400 */
[----:B------:R-:W-:Y:S02]  /*00f0*/  LOP3.LUT R7, R7, R4, RZ, 0x3c, !PT ;  /* 0x0000000407077212 */ /* 0x000fe400078e3cff */
[----:B------:R-:W-:-:S05]  /*0100*/  IMAD.MOV R6, RZ, RZ, -R6 ;  /* 0x000000ffff067224 */ /* 0x000fca00078e0a06 */
[----:B0-----:R-:W0:Y:S02]  /*0110*/  MUFU.RCP R5, R5 ;  /* 0x0000000500057308 */ /* 0x001e240000001000 */
[----:B0-----:R-:W-:Y:S02]  /*0120*/  IADD3 R2, R5, 0xffffffe, RZ ;  /* 0x0ffffffe05027810 */ /* 0x001fe40007ffe0ff */
[----:B------:R-:W-:-:S04]  /*0130*/  IABS R5, R9 ;  /* 0x0000000900057213 */ /* 0x000fc80000000000 */
[----:B------:R0:W1:Y:S02]  /*0140*/  F2I.FTZ.U32.TRUNC.NTZ R3, R2 ;  /* 0x0000000200037305 */ /* 0x000064000021f000 */
[----:B0-----:R-:W-:Y:S02]  /*0150*/  IMAD.MOV.U32 R2, RZ, RZ, RZ ;  /* 0x000000ffff027224 */ /* 0x001fe400078e00ff */
[----:B-1----:R-:W-:-:S04]  /*0160*/  IMAD.MOV R11, RZ, RZ, -R3 ;  /* 0x000000ffff0b7224 */ /* 0x002fc800078e0a03 */
[----:B------:R-:W-:-:S04]  /*0170*/  IMAD R11, R11, R8, RZ ;  /* 0x000000080b0b7224 */ /* 0x000fc800078e02ff */
[----:B------:R-:W-:-:S06]  /*0180*/  IMAD.HI.U32 R3, R3, R11, R2 ;  /* 0x0000000b03037227 */ /* 0x000fcc00078e0002 */
[----:B------:R-:W-:-:S04]  /*0190*/  IMAD.HI.U32 R2, R3, R5, RZ ;  /* 0x0000000503027227 */ /* 0x000fc800078e00ff */
[----:B------:R-:W-:Y:S02]  /*01a0*/  IMAD R5, R2, R6, R5 ;  /* 0x0000000602057224 */ /* 0x000fe400078e0205 */
[----:B------:R-:W-:Y:S01]  /*01b0*/  IMAD.HI.U32 R3, R3, R10, RZ ;  /* 0x0000000a03037227 */ /* 0x000fe200078e00ff */
[----:B------:R-:W0:Y:S02]  /*01c0*/  S2R R2, SR_TID.X ;  /* 0x0000000000027919 */ /* 0x000e240000002100 */
[----:B------:R-:W-:Y:S01]  /*01d0*/  ISETP.GT.U32.AND P0, PT, R8, R5, PT ;  /* 0x000000050800720c */ /* 0x000fe20003f04070 */
[----:B------:R-:W-:-:S05]  /*01e0*/  IMAD R6, R3, R6, R10 ;  /* 0x0000000603067224 */ /* 0x000fca00078e020a */
[----:B------:R-:W-:-:S07]  /*01f0*/  ISETP.GT.U32.AND P3, PT, R8, R6, PT ;  /* 0x000000060800720c */ /* 0x000fce0003f64070 */
[----:B------:R-:W-:-:S05]  /*0200*/  @!P0 IMAD.IADD R5, R5, 0x1, -R8 ;  /* 0x0000000105058824 */ /* 0x000fca00078e0a08 */
[----:B------:R-:W-:Y:S01]  /*0210*/  ISETP.GT.U32.AND P0, PT, R8, R5, PT ;  /* 0x000000050800720c */ /* 0x000fe20003f04070 */
[----:B------:R-:W-:Y:S01]  /*0220*/  @!P3 IMAD.IADD R6, R6, 0x1, -R8 ;  /* 0x000000010606b824 */ /* 0x000fe200078e0a08 */
[----:B------:R-:W-:Y:S02]  /*0230*/  @!P3 IADD3 R3, R3, 0x1, RZ ;  /* 0x000000010303b810 */ /* 0x000fe40007ffe0ff */
[----:B------:R-:W-:Y:S02]  /*0240*/  ISETP.NE.AND P3, PT, R4, RZ, PT ;  /* 0x000000ff0400720c */ /* 0x000fe40003f65270 */
[----:B------:R-:W-:Y:S02]  /*0250*/  ISETP.GE.U32.AND P2, PT, R6, R8, PT ;  /* 0x000000080600720c */ /* 0x000fe40003f46070 */
[----:B------:R-:W-:Y:S02]  /*0260*/  LOP3.LUT R4, RZ, R4, RZ, 0x33, !PT ;  /* 0x00000004ff047212 */ /* 0x000fe400078e33ff */
[----:B0-----:R-:W-:-:S03]  /*0270*/  LOP3.LUT R50, R2, 0x10, RZ, 0xc0, !PT ;  /* 0x0000001002327812 */ /* 0x001fc600078ec0ff */
[----:B------:R-:W-:Y:S01]  /*0280*/  @!P0 IMAD.IADD R5, R5, 0x1, -R8 ;  /* 0x0000000105058824 */ /* 0x000fe200078e0a08 */
[----:B------:R-:W-:Y:S02]  /*0290*/  ISETP.GE.AND P0, PT, R7, RZ, PT ;  /* 0x000000ff0700720c */ /* 0x000fe40003f06270 */
[----:B------:R-:W-:Y:S01]  /*02a0*/  SHF.R.U32.HI R7, RZ, 0x1, R2 ;  /* 0x00000001ff077819 */ /* 0x000fe20000011602 */
[----:B------:R-:W-:Y:S01]  /*02b0*/  @!P1 IMAD.MOV R5, RZ, RZ, -R5 ;  /* 0x000000ffff059224 */ /* 0x000fe200078e0a05 */
[----:B------:R-:W-:Y:S02]  /*02c0*/  SHF.R.U32.HI R6, RZ, 0x1, R50 ;  /* 0x00000001ff067819 */ /* 0x000fe40000011632 */
[----:B------:R-:W-:Y:S02]  /*02d0*/  @P2 IADD3 R3, R3, 0x1, RZ ;  /* 0x0000000103032810 */ /* 0x000fe40007ffe0ff */
[----:B------:R-:W-:Y:S02]  /*02e0*/  SEL R5, R4, R5, !P3 ;  /* 0x0000000504057207 */ /* 0x000fe40005800000 */
[----:B------:R-:W-:-:S03]  /*02f0*/  LOP3.LUT R7, R6, 0x17, R7, 0xf8, !PT ;  /* 0x0000001706077812 */ /* 0x000fc600078ef807 */
[----:B------:R-:W-:Y:S02]  /*0300*/  IMAD R5, R0, 0x8, R5 ;  /* 0x0000000800057824 */ /* 0x000fe400078e0205 */
[----:B------:R-:W-:Y:S02]  /*0310*/  @!P0 IMAD.MOV R3, RZ, RZ, -R3 ;  /* 0x000000ffff038224 */ /* 0x000fe400078e0a03 */
[----:B------:R-:W-:-:S03]  /*0320*/  IMAD.SHL.U32 R52, R5, 0x20, RZ ;  /* 0x0000002005347824 */ /* 0x000fc600078e00ff */
[----:B------:R-:W-:Y:S01]  /*0330*/  SEL R3, R4, R3, !P3 ;  /* 0x0000000304037207 */ /* 0x000fe20005800000 */
[----:B------:R-:W-:Y:S01]  /*0340*/  IMAD.SHL.U32 R4, R2, 0x8, RZ ;  /* 0x0000000802047824 */ /* 0x000fe200078e00ff */
[----:B------:R-:W-:-:S03]  /*0350*/  LOP3.LUT R0, R52, R7, RZ, 0xfc, !PT ;  /* 0x0000000734007212 */ /* 0x000fc600078efcff */
[----:B------:R-:W-:Y:S02]  /*0360*/  IMAD.SHL.U32 R3, R3, 0x20, RZ ;  /* 0x0000002003037824 */ /* 0x000fe400078e00ff */
[----:B------:R-:W-:-:S03]  /*0370*/  IMAD.HI R5, R0, 0x3531dec1, RZ ;  /* 0x3531dec100057827 */ /* 0x000fc600078e02ff */
[----:B------:R-:W-:Y:S02]  /*0380*/  LOP3.LUT R8, R3, R7, RZ, 0xfc, !PT ;  /* 0x0000000703087212 */ /* 0x000fe400078efcff */
[----:B------:R-:W-:-:S03]  /*0390*/  SHF.R.U32.HI R10, RZ, 0x1f, R5 ;  /* 0x0000001fff0a7819 */ /* 0x000fc60000011605 */
[----:B------:R-:W-:Y:S01]  /*03a0*/  IMAD.HI R11, R8, 0x2aaaaaab, RZ ;  /* 0x2aaaaaab080b7827 */ /* 0x000fe200078e02ff */
[----:B------:R-:W-:Y:S02]  /*03b0*/  LEA.HI R9, R5, R10, RZ, 0x1c ;  /* 0x0000000a05097211 */ /* 0x000fe400078fe0ff */
[----:B------:R-:W-:Y:S02]  /*03c0*/  LOP3.LUT R5, R4, 0x8, RZ, 0xc0, !PT ;  /* 0x0000000804057812 */ /* 0x000fe400078ec0ff */
[----:B------:R-:W-:Y:S01]  /*03d0*/  SHF.R.U32.HI R12, RZ, 0x1f, R11 ;  /* 0x0000001fff0c7819 */ /* 0x000fe2000001160b */
[----:B------:R-:W-:Y:S02]  /*03e0*/  IMAD R10, R9, -0x4d, R0 ;  /* 0xffffffb3090a7824 */ /* 0x000fe400078e0200 */
[----:B------:R-:W-:Y:S01]  /*03f0*/  IMAD.MOV.U32 R0, RZ, RZ, 0x2 ;  /* 0x00000002ff007424 */ /* 0x000fe200078e00ff */
[----:B------:R-:W-:Y:S01]  /*0400*/  LEA.HI R11, R11, R12, RZ, 0x17 ;  /* 0x0000000c0b0b7211 */ /* 0x000fe200078fb8ff */
[----:B------:R-:W-:-:S04]  /*0410*/  IMAD R61, R10, 0x300, R5 ;  /* 0x000003000a3d7824 */ /* 0x000fc800078e0205 */
[----:B------:R-:W-:Y:S02]  /*0420*/  IMAD R8, R11, -0xc00, R8 ;  /* 0xfffff4000b087824 */ /* 0x000fe400078e0208 */
[----:B------:R-:W-:-:S04]  /*0430*/  IMAD.WIDE R60, R61, R0, c[0x0][0x160] ;  /* 0x000058003d3c7625 */ /* 0x000fc800078e0200 */
[----:B------:R-:W-:Y:S02]  /*0440*/  IMAD R59, R8, 0x300, R5 ;  /* 0x00000300083b7824 */ /* 0x000fe400078e0205 */
[----:B------:R-:W2:Y:S02]  /*0450*/  LDG.E.128 R8, [R60.64] ;  /* 0x000000043c087981 */ /* 0x000ea4000c1e1d00 */
[----:B------:R-:W-:Y:S02]  /*0460*/  IMAD.WIDE R58, R59, R0, c[0x0][0x168] ;  /* 0x00005a003b3a7625 */ /* 0x000fe400078e0200 */
[----:B------:R-:W-:Y:S06]  /*0470*/  BAR.SYNC.DEFER_BLOCKING 0x0 ;  /* 0x0000000000007b1d */ /* 0x000fec0000010000 */
[----:B------:R-:W3:Y:S01]  /*0480*/  LDG.E.128 R12, [R58.64] ;  /* 0x000000043a0c7981 */ /* 0x000ee2000c1e1d00 */
[----:B------:R-:W-:-:S05]  /*0490*/  LOP3.LUT R16, R2, 0x8, R4, 0x48, !PT ;  /* 0x0000000802107812 */ /* 0x000fca00078e4804 */
[----:B------:R-:W-:-:S04]  /*04a0*/  IMAD R57, R7, 0x10, R16 ;  /* 0x0000001007397824 */ /* 0x000fc800078e0210 */
[----:B------:R-:W-:Y:S01]  /*04b0*/  IMAD.SHL.U32 R57, R57, 0x2, RZ ;  /* 0x0000000239397824 */ /* 0x000fe200078e00ff */
[C---:B------:R-:W-:Y:S02]  /*04c0*/  LOP3.LUT R51, R2.reuse, 0x4, RZ, 0xc0, !PT ;  /* 0x0000000402337812 */ /* 0x040fe400078ec0ff */
[----:B------:R-:W-:-:S03]  /*04d0*/  LOP3.LUT R7, R2, 0x7, RZ, 0xc0, !PT ;  /* 0x0000000702077812 */ /* 0x000fc600078ec0ff */
[----:B------:R-:W-:Y:S01]  /*04e0*/  IMAD.SHL.U32 R17, R51, 0x2, RZ ;  /* 0x0000000233117824 */ /* 0x000fe200078e00ff */
[--C-:B------:R-:W-:Y:S02]  /*04f0*/  SHF.R.U32.HI R5, RZ, 0x2, R2.reuse ;  /* 0x00000002ff057819 */ /* 0x100fe40000011602 */
[----:B------:R-:W-:Y:S01]  /*0500*/  LOP3.LUT R16, R7, 0x10, RZ, 0xfc, !PT ;  /* 0x0000001007107812 */ /* 0x000fe200078efcff */
[----:B------:R-:W-:Y:S01]  /*0510*/  IMAD.SHL.U32 R19, R2, 0x10, RZ ;  /* 0x0000001002137824 */ /* 0x000fe200078e00ff */
[C---:B------:R-:W-:Y:S02]  /*0520*/  LOP3.LUT R6, R17.reuse, R6, RZ, 0x3c, !PT ;  /* 0x0000000611067212 */ /* 0x040fe400078e3cff */
[--C-:B------:R-:W-:Y:S02]  /*0530*/  LOP3.LUT R18, R17, 0x8, R2.reuse, 0x78, !PT ;  /* 0x0000000811127812 */ /* 0x100fe400078e7802 */
[----:B------:R-:W-:Y:S02]  /*0540*/  LOP3.LUT R7, R5, 0x8, RZ, 0xc0, !PT ;  /* 0x0000000805077812 */ /* 0x000fe400078ec0ff */
[----:B------:R-:W-:Y:S01]  /*0550*/  LOP3.LUT R17, R16, 0x8, R2, 0xf8, !PT ;  /* 0x0000000810117812 */ /* 0x000fe200078ef802 */
[----:B------:R-:W-:Y:S01]  /*0560*/  IMAD.SHL.U32 R18, R18, 0x2, RZ ;  /* 0x0000000212127824 */ /* 0x000fe200078e00ff */
[----:B------:R-:W-:-:S02]  /*0570*/  LOP3.LUT R21, R16, 0x8, R5, 0xf8, !PT ;  /* 0x0000000810157812 */ /* 0x000fc400078ef805 */
[----:B------:R-:W-:Y:S01]  /*0580*/  LOP3.LUT R7, R7, 0x7, R2, 0xf8, !PT ;  /* 0x0000000707077812 */ /* 0x000fe200078ef802 */
[----:B------:R-:W-:Y:S01]  /*0590*/  IMAD R17, R17, 0x10, R6 ;  /* 0x0000001011117824 */ /* 0x000fe200078e0206 */
[----:B------:R-:W-:Y:S01]  /*05a0*/  LOP3.LUT R19, R6, 0xf0, R19, 0xf8, !PT ;  /* 0x000000f006137812 */ /* 0x000fe200078ef813 */
[--C-:B------:R-:W-:Y:S02]  /*05b0*/  IMAD R54, R21, 0x20, R18.reuse ;  /* 0x0000002015367824 */ /* 0x100fe400078e0212 */
[----:B------:R-:W-:Y:S02]  /*05c0*/  IMAD R56, R7, 0x20, R18 ;  /* 0x0000002007387824 */ /* 0x000fe400078e0212 */
[----:B------:R-:W-:Y:S02]  /*05d0*/  IMAD.SHL.U32 R55, R19, 0x2, RZ ;  /* 0x0000000213377824 */ /* 0x000fe400078e00ff */
[----:B------:R-:W-:Y:S01]  /*05e0*/  IMAD.SHL.U32 R53, R17, 0x2, RZ ;  /* 0x0000000211357824 */ /* 0x000fe200078e00ff */
[----:B--2---:R-:W-:Y:S04]  /*05f0*/  STS.128 [R57], R8 ;  /* 0x0000000839007388 */ /* 0x004fe80000000c00 */
[----:B---3--:R0:W-:Y:S04]  /*0600*/  STS.128 [R57+0x400], R12 ;  /* 0x0004000c39007388 */ /* 0x0081e80000000c00 */
[----:B------:R-:W-:Y:S06]  /*0610*/  BAR.SYNC.DEFER_BLOCKING 0x0 ;  /* 0x0000000000007b1d */ /* 0x000fec0000010000 */
[----:B------:R-:W-:Y:S04]  /*0620*/  LDSM.16.M88.2 R20, [R56+0x400] ;  /* 0x000400003814783b */ /* 0x000fe80000000100 */
[----:B------:R-:W-:Y:S04]  /*0630*/  LDSM.16.M88.2 R10, [R54+0x400] ;  /* 0x00040000360a783b */ /* 0x000fe80000000100 */
[----:B------:R-:W1:Y:S04]  /*0640*/  LDSM.16.M88.4 R40, [R55] ;  /* 0x000000003728783b */ /* 0x000e680000000200 */
[----:B------:R-:W2:Y:S04]  /*0650*/  LDSM.16.M88.4 R36, [R53] ;  /* 0x000000003524783b */ /* 0x000ea80000000200 */
[----:B0-----:R-:W3:Y:S04]  /*0660*/  LDG.E.128 R12, [R60.64+0x20] ;  /* 0x000020043c0c7981 */ /* 0x001ee8000c1e1d00 */
[----:B------:R-:W-:Y:S06]  /*0670*/  BAR.SYNC.DEFER_BLOCKING 0x0 ;  /* 0x0000000000007b1d */ /* 0x000fec0000010000 */
[----:B------:R-:W4:Y:S04]  /*0680*/  LDG.E.128 R16, [R58.64+0x20] ;  /* 0x000020043a107981 */ /* 0x000f28000c1e1d00 */
[----:B---3--:R-:W-:Y:S04]  /*0690*/  STS.128 [R57], R12 ;  /* 0x0000000c39007388 */ /* 0x008fe80000000c00 */
[----:B----4-:R1:W-:Y:S04]  /*06a0*/  STS.128 [R57+0x400], R16 ;  /* 0x0004001039007388 */ /* 0x0103e80000000c00 */
[----:B------:R-:W-:Y:S06]  /*06b0*/  BAR.SYNC.DEFER_BLOCKING 0x0 ;  /* 0x0000000000007b1d */ /* 0x000fec0000010000 */
[----:B------:R-:W-:Y:S04]  /*06c0*/  LDSM.16.M88.2 R6, [R56+0x400] ;  /* 0x000400003806783b */ /* 0x000fe80000000100 */
[----:B------:R-:W-:Y:S04]  /*06d0*/  LDSM.16.M88.2 R8, [R54+0x400] ;  /* 0x000400003608783b */ /* 0x000fe80000000100 */
[----:B------:R-:W0:Y:S04]  /*06e0*/  LDSM.16.M88.4 R12, [R55] ;  /* 0x00000000370c783b */ /* 0x000e280000000200 */
[----:B------:R-:W3:Y:S04]  /*06f0*/  LDSM.16.M88.4 R32, [R53] ;  /* 0x000000003520783b */ /* 0x000ee80000000200 */
[----:B------:R-:W4:Y:S04]  /*0700*/  LDG.E.128 R24, [R60.64+0x40] ;  /* 0x000040043c187981 */ /* 0x000f28000c1e1d00 */
[----:B------:R-:W-:Y:S06]  /*0710*/  BAR.SYNC.DEFER_BLOCKING 0x0 ;  /* 0x0000000000007b1d */ /* 0x000fec0000010000 */
[----:B------:R-:W5:Y:S01]  /*0720*/  LDG.E.128 R28, [R58.64+0x40] ;  /* 0x000040043a1c7981 */ /* 0x000f62000c1e1d00 */
[C---:B-1----:R-:W-:Y:S08]  /*0730*/  HMMA.16816.F32.BF16 R16, R40.reuse, R20, RZ ;  /* 0x000000142810723c */ /* 0x042ff000000418ff */
[----:B------:R-:W-:Y:S08]  /*0740*/  HMMA.16816.F32.BF16 R40, R40, R10, RZ ;  /* 0x0000000a2828723c */ /* 0x000ff000000418ff */
[C---:B--2---:R-:W-:Y:S08]  /*0750*/  HMMA.16816.F32.BF16 R20, R36.reuse, R20, RZ ;  /* 0x000000142414723c */ /* 0x044ff000000418ff */
[----:B------:R-:W-:Y:S08]  /*0760*/  HMMA.16816.F32.BF16 R36, R36, R10, RZ ;  /* 0x0000000a2424723c */ /* 0x000ff000000418ff */
[C---:B0-----:R-:W-:Y:S08]  /*0770*/  HMMA.16816.F32.BF16 R16, R12.reuse, R6, R16 ;  /* 0x000000060c10723c */ /* 0x041ff00000041810 */
[----:B------:R-:W-:Y:S08]  /*0780*/  HMMA.16816.F32.BF16 R12, R12, R8, R40 ;  /* 0x000000080c0c723c */ /* 0x000ff00000041828 */
[C---:B---3--:R-:W-:Y:S08]  /*0790*/  HMMA.16816.F32.BF16 R20, R32.reuse, R6, R20 ;  /* 0x000000062014723c */ /* 0x048ff00000041814 */
[----:B------:R-:W-:Y:S01]  /*07a0*/  HMMA.16816.F32.BF16 R8, R32, R8, R36 ;  /* 0x000000082008723c */ /* 0x000fe20000041824 */
[----:B----4-:R0:W-:Y:S04]  /*07b0*/  STS.128 [R57], R24 ;  /* 0x0000001839007388 */ /* 0x0101e80000000c00 */
[----:B-----5:R1:W-:Y:S04]  /*07c0*/  STS.128 [R57+0x400], R28 ;  /* 0x0004001c39007388 */ /* 0x0203e80000000c00 */
[----:B------:R-:W-:Y:S06]  /*07d0*/  BAR.SYNC.DEFER_BLOCKING 0x0 ;  /* 0x0000000000007b1d */ /* 0x000fec0000010000 */
[----:B------:R-:W-:Y:S04]  /*07e0*/  LDSM.16.M88.2 R40, [R56+0x400] ;  /* 0x000400003828783b */ /* 0x000fe80000000100 */
[----:B------:R-:W-:Y:S04]  /*07f0*/  LDSM.16.M88.2 R6, [R54+0x400] ;  /* 0x000400003606783b */ /* 0x000fe80000000100 */
[----:B------:R-:W2:Y:S04]  /*0800*/  LDSM.16.M88.4 R36, [R55] ;  /* 0x000000003724783b */ /* 0x000ea80000000200 */
[----:B------:R-:W3:Y:S04]  /*0810*/  LDSM.16.M88.4 R32, [R53] ;  /* 0x000000003520783b */ /* 0x000ee80000000200 */
[----:B0-----:R-:W4:Y:S04]  /*0820*/  LDG.E.128 R24, [R60.64+0x60] ;  /* 0x000060043c187981 */ /* 0x001f28000c1e1d00 */
[----:B------:R-:W-:Y:S06]  /*0830*/  BAR.SYNC.DEFER_BLOCKING 0x0 ;  /* 0x0000000000007b1d */ /* 0x000fec0000010000 */
[----:B-1----:R-:W5:Y:S01]  /*0840*/  LDG.E.128 R28, [R58.64+0x60] ;  /* 0x000060043a1c7981 */ /* 0x002f62000c1e1d00 */
[C---:B--2---:R-:W-:Y:S08]  /*0850*/  HMMA.16816.F32.BF16 R16, R36.reuse, R40, R16 ;  /* 0x000000282410723c */ /* 0x044ff00000041810 */
        /* <DEDUP_REMOVED lines=591> */
[----:B----4-:R-:W-:Y:S04]  /*2d50*/  STS.128 [R57], R24 ;  /* 0x0000001839007388 */ /* 0x010fe80000000c00 */
[----:B-----5:R0:W-:Y:S04]  /*2d60*/  STS.128 [R57+0x400], R28 ;  /* 0x0004001c39007388 */ /* 0x0201e80000000c00 */
[----:B------:R-:W-:Y:S06]  /*2d70*/  BAR.SYNC.DEFER_BLOCKING 0x0 ;  /* 0x0000000000007b1d */ /* 0x000fec0000010000 */
[----:B------:R-:W-:Y:S04]  /*2d80*/  LDSM.16.M88.2 R48, [R56+0x400] ;  /* 0x000400003830783b */ /* 0x000fe80000000100 */
[----:B------:R-:W-:Y:S04]  /*2d90*/  LDSM.16.M88.2 R46, [R54+0x400] ;  /* 0x00040000362e783b */ /* 0x000fe80000000100 */
[----:B------:R-:W1:Y:S04]  /*2da0*/  LDSM.16.M88.4 R36, [R55] ;  /* 0x000000003724783b */ /* 0x000e680000000200 */
[----:B------:R-:W2:Y:S04]  /*2db0*/  LDSM.16.M88.4 R24, [R53] ;  /* 0x000000003518783b */ /* 0x000ea80000000200 */
[----:B0-----:R-:W3:Y:S04]  /*2dc0*/  LDG.E.128 R28, [R60.64+0x5c0] ;  /* 0x0005c0043c1c7981 */ /* 0x001ee8000c1e1d00 */
[----:B------:R-:W-:Y:S06]  /*2dd0*/  BAR.SYNC.DEFER_BLOCKING 0x0 ;  /* 0x0000000000007b1d */ /* 0x000fec0000010000 */
[----:B------:R-:W4:Y:S01]  /*2de0*/  LDG.E.128 R32, [R58.64+0x5c0] ;  /* 0x0005c0043a207981 */ /* 0x000f22000c1e1d00 */
[C---:B-1----:R-:W-:Y:S08]  /*2df0*/  HMMA.16816.F32.BF16 R16, R36.reuse, R48, R16 ;  /* 0x000000302410723c */ /* 0x042ff00000041810 */
[----:B------:R-:W-:Y:S01]  /*2e00*/  HMMA.16816.F32.BF16 R12, R36, R46, R12 ;  /* 0x0000002e240c723c */ /* 0x000fe2000004180c */
[----:B---3--:R0:W-:Y:S04]  /*2e10*/  STS.128 [R57], R28 ;  /* 0x0000001c39007388 */ /* 0x0081e80000000c00 */
[----:B----4-:R-:W-:Y:S04]  /*2e20*/  STS.128 [R57+0x400], R32 ;  /* 0x0004002039007388 */ /* 0x010fe80000000c00 */
[----:B------:R-:W-:Y:S06]  /*2e30*/  BAR.SYNC.DEFER_BLOCKING 0x0 ;  /* 0x0000000000007b1d */ /* 0x000fec0000010000 */
[----:B------:R-:W-:Y:S04]  /*2e40*/  LDSM.16.M88.2 R44, [R56+0x400] ;  /* 0x00040000382c783b */ /* 0x000fe80000000100 */
[----:B------:R-:W-:Y:S04]  /*2e50*/  LDSM.16.M88.2 R6, [R54+0x400] ;  /* 0x000400003606783b */ /* 0x000fe80000000100 */
[----:B0-----:R-:W3:Y:S04]  /*2e60*/  LDG.E.128 R28, [R60.64+0x5e0] ;  /* 0x0005e0043c1c7981 */ /* 0x001ee8000c1e1d00 */
[----:B------:R-:W0:Y:S04]  /*2e70*/  LDSM.16.M88.4 R32, [R55] ;  /* 0x000000003720783b */ /* 0x000e280000000200 */
[----:B------:R-:W1:Y:S04]  /*2e80*/  LDSM.16.M88.4 R36, [R53] ;  /* 0x000000003524783b */ /* 0x000e680000000200 */
[----:B------:R-:W-:Y:S06]  /*2e90*/  BAR.SYNC.DEFER_BLOCKING 0x0 ;  /* 0x0000000000007b1d */ /* 0x000fec0000010000 */
[----:B------:R-:W4:Y:S01]  /*2ea0*/  LDG.E.128 R40, [R58.64+0x5e0] ;  /* 0x0005e0043a287981 */ /* 0x000f22000c1e1d00 */
[C---:B--2---:R-:W-:Y:S08]  /*2eb0*/  HMMA.16816.F32.BF16 R20, R24.reuse, R48, R20 ;  /* 0x000000301814723c */ /* 0x044ff00000041814 */
[----:B------:R-:W-:Y:S08]  /*2ec0*/  HMMA.16816.F32.BF16 R8, R24, R46, R8 ;  /* 0x0000002e1808723c */ /* 0x000ff00000041808 */
[C---:B0-----:R-:W-:Y:S08]  /*2ed0*/  HMMA.16816.F32.BF16 R16, R32.reuse, R44, R16 ;  /* 0x0000002c2010723c */ /* 0x041ff00000041810 */
[----:B------:R-:W-:Y:S01]  /*2ee0*/  HMMA.16816.F32.BF16 R12, R32, R6, R12 ;  /* 0x00000006200c723c */ /* 0x000fe2000004180c */
[C---:B------:R-:W-:Y:S01]  /*2ef0*/  IMAD.SHL.U32 R26, R2.reuse, 0x2, RZ ;  /* 0x00000002021a7824 */ /* 0x040fe200078e00ff */
[----:B------:R-:W-:-:S04]  /*2f00*/  LOP3.LUT R2, R2, 0x8, RZ, 0xc0, !PT ;  /* 0x0000000802027812 */ /* 0x000fc800078ec0ff */
[----:B------:R-:W-:Y:S01]  /*2f10*/  LOP3.LUT R26, R26, 0x6, RZ, 0xc0, !PT ;  /* 0x000000061a1a7812 */ /* 0x000fe200078ec0ff */
[----:B------:R-:W-:Y:S02]  /*2f20*/  IMAD.SHL.U32 R27, R2, 0x8, RZ ;  /* 0x00000008021b7824 */ /* 0x000fe400078e00ff */
[----:B------:R-:W-:Y:S02]  /*2f30*/  IMAD.SHL.U32 R50, R50, 0x8, RZ ;  /* 0x0000000832327824 */ /* 0x000fe400078e00ff */
[----:B------:R-:W-:-:S05]  /*2f40*/  IMAD R26, R51, 0x8, R26 ;  /* 0x00000008331a7824 */ /* 0x000fca00078e021a */
[----:B------:R-:W-:Y:S01]  /*2f50*/  IADD3 R26, R50, R26, R27 ;  /* 0x0000001a321a7210 */ /* 0x000fe20007ffe01b */
[----:B-1----:R-:W-:Y:S03]  /*2f60*/  HMMA.16816.F32.BF16 R20, R36, R44, R20 ;  /* 0x0000002c2414723c */ /* 0x002fe60000041814 */
[----:B------:R-:W-:Y:S02]  /*2f70*/  LOP3.LUT R2, R26, 0x8, R5, 0xf8, !PT ;  /* 0x000000081a027812 */ /* 0x000fe400078ef805 */
[----:B------:R-:W-:-:S03]  /*2f80*/  SHF.R.U32.HI R26, RZ, 0x2, R26 ;  /* 0x00000002ff1a7819 */ /* 0x000fc6000001161a */
[----:B------:R-:W-:Y:S07]  /*2f90*/  HMMA.16816.F32.BF16 R36, R36, R6, R8 ;  /* 0x000000062424723c */ /* 0x000fee0000041808 */
[C---:B------:R-:W-:Y:S02]  /*2fa0*/  LOP3.LUT R6, R2.reuse, 0x100, RZ, 0xfc, !PT ;  /* 0x0000010002067812 */ /* 0x040fe400078efcff */
[----:B------:R-:W-:Y:S02]  /*2fb0*/  LOP3.LUT R11, R2, 0x110, RZ, 0x3c, !PT ;  /* 0x00000110020b7812 */ /* 0x000fe400078e3cff */
[----:B------:R-:W-:-:S02]  /*2fc0*/  LOP3.LUT R7, R26, 0x38, RZ, 0xc0, !PT ;  /* 0x000000381a077812 */ /* 0x000fc400078ec0ff */
[----:B------:R-:W-:Y:S02]  /*2fd0*/  SHF.R.U32.HI R26, RZ, 0x2, R11 ;  /* 0x00000002ff1a7819 */ /* 0x000fe4000001160b */
[----:B------:R-:W-:Y:S02]  /*2fe0*/  LOP3.LUT R10, R2, 0x10, RZ, 0x3c, !PT ;  /* 0x00000010020a7812 */ /* 0x000fe400078e3cff */
[----:B------:R-:W-:Y:S01]  /*2ff0*/  LOP3.LUT R26, R26, 0x3ffffff8, RZ, 0xc0, !PT ;  /* 0x3ffffff81a1a7812 */ /* 0x000fe200078ec0ff */
[----:B------:R-:W-:Y:S02]  /*3000*/  IMAD.IADD R2, R2, 0x1, R7 ;  /* 0x0000000102027824 */ /* 0x000fe400078e0207 */
[----:B------:R-:W-:Y:S02]  /*3010*/  IMAD.IADD R10, R7, 0x1, R10 ;  /* 0x00000001070a7824 */ /* 0x000fe400078e020a */
[----:B------:R-:W-:-:S04]  /*3020*/  IMAD.IADD R26, R11, 0x1, R26 ;  /* 0x000000010b1a7824 */ /* 0x000fc800078e021a */
[----:B------:R-:W-:Y:S01]  /*3030*/  IMAD.SHL.U32 R26, R26, 0x2, RZ ;  /* 0x000000021a1a7824 */ /* 0x000fe200078e00ff */
[----:B------:R-:W-:Y:S02]  /*3040*/  LOP3.LUT R3, R3, 0x18, R4, 0xf8, !PT ;  /* 0x0000001803037812 */ /* 0x000fe400078ef804 */
[----:B------:R-:W-:Y:S02]  /*3050*/  LOP3.LUT R52, R52, 0xf, R5, 0xf8, !PT ;  /* 0x0000000f34347812 */ /* 0x000fe400078ef805 */
[----:B------:R-:W-:-:S04]  /*3060*/  ISETP.GE.AND P0, PT, R3, 0xc00, PT ;  /* 0x00000c000300780c */ /* 0x000fc80003f06270 */
[C---:B------:R-:W-:Y:S01]  /*3070*/  ISETP.LT.AND P1, PT, R52.reuse, 0x4d, !P0 ;  /* 0x0000004d3400780c */ /* 0x040fe20004721270 */
[----:B------:R-:W-:Y:S01]  /*3080*/  IMAD R5, R52, 0xc00, R3 ;  /* 0x00000c0034057824 */ /* 0x000fe200078e0203 */
[----:B---3--:R-:W-:Y:S04]  /*3090*/  STS.128 [R57], R28 ;  /* 0x0000001c39007388 */ /* 0x008fe80000000c00 */
[----:B----4-:R-:W-:Y:S04]  /*30a0*/  STS.128 [R57+0x400], R40 ;  /* 0x0004002839007388 */ /* 0x010fe80000000c00 */
[----:B------:R-:W-:Y:S06]  /*30b0*/  BAR.SYNC.DEFER_BLOCKING 0x0 ;  /* 0x0000000000007b1d */ /* 0x000fec0000010000 */
[----:B------:R-:W-:Y:S04]  /*30c0*/  LDSM.16.M88.2 R40, [R56+0x400] ;  /* 0x000400003828783b */ /* 0x000fe80000000100 */
[----:B------:R-:W0:Y:S04]  /*30d0*/  LDSM.16.M88.4 R28, [R55] ;  /* 0x00000000371c783b */ /* 0x000e280000000200 */
[----:B------:R-:W1:Y:S04]  /*30e0*/  LDSM.16.M88.2 R24, [R54+0x400] ;  /* 0x000400003618783b */ /* 0x000e680000000100 */
[----:B------:R-:W2:Y:S01]  /*30f0*/  LDSM.16.M88.4 R32, [R53] ;  /* 0x000000003520783b */ /* 0x000ea20000000200 */
[C---:B0-----:R-:W-:Y:S08]  /*3100*/  HMMA.16816.F32.BF16 R16, R28.reuse, R40, R16 ;  /* 0x000000281c10723c */ /* 0x041ff00000041810 */
[----:B-1----:R-:W-:Y:S07]  /*3110*/  HMMA.16816.F32.BF16 R12, R28, R24, R12 ;  /* 0x000000181c0c723c */ /* 0x002fee000004180c */
[----:B------:R-:W-:-:S04]  /*3120*/  LOP3.LUT R29, R27, 0x138, R4, 0xf8, !PT ;  /* 0x000001381b1d7812 */ /* 0x000fc800078ef804 */
[----:B------:R-:W-:-:S04]  /*3130*/  LOP3.LUT R29, R29, R50, RZ, 0xfc, !PT ;  /* 0x000000321d1d7212 */ /* 0x000fc800078efcff */
[----:B------:R-:W-:-:S04]  /*3140*/  SHF.R.U32.HI R8, RZ, 0x2, R29 ;  /* 0x00000002ff087819 */ /* 0x000fc8000001161d */
[----:B------:R-:W-:Y:S02]  /*3150*/  LOP3.LUT R28, R8, 0x78, RZ, 0xc0, !PT ;  /* 0x00000078081c7812 */ /* 0x000fe400078ec0ff */
[----:B------:R-:W-:-:S04]  /*3160*/  SHF.R.U32.HI R8, RZ, 0x2, R6 ;  /* 0x00000002ff087819 */ /* 0x000fc80000011606 */
[----:B------:R-:W-:Y:S02]  /*3170*/  LOP3.LUT R9, R8, 0x3ffffff8, RZ, 0xc0, !PT ;  /* 0x3ffffff808097812 */ /* 0x000fe400078ec0ff */
[----:B------:R-:W-:-:S03]  /*3180*/  F2FP.BF16.PACK_AB R17, R17, R16 ;  /* 0x000000101111723e */ /* 0x000fc600000010ff */
[----:B------:R-:W-:Y:S01]  /*3190*/  IMAD.IADD R9, R6, 0x1, R9 ;  /* 0x0000000106097824 */ /* 0x000fe200078e0209 */
[----:B------:R-:W-:Y:S01]  /*31a0*/  F2FP.BF16.PACK_AB R18, R19, R18 ;  /* 0x000000121312723e */ /* 0x000fe200000010ff */
[----:B------:R-:W-:Y:S01]  /*31b0*/  IMAD.SHL.U32 R6, R2, 0x2, RZ ;  /* 0x0000000202067824 */ /* 0x000fe200078e00ff */
[----:B------:R-:W-:Y:S01]  /*31c0*/  BAR.SYNC.DEFER_BLOCKING 0x0 ;  /* 0x0000000000007b1d */ /* 0x000fe20000010000 */
[----:B------:R-:W-:Y:S01]  /*31d0*/  F2FP.BF16.PACK_AB R13, R13, R12 ;  /* 0x0000000c0d0d723e */ /* 0x000fe200000010ff */
[----:B------:R-:W-:Y:S01]  /*31e0*/  IMAD.SHL.U32 R7, R9, 0x2, RZ ;  /* 0x0000000209077824 */ /* 0x000fe200078e00ff */
[----:B------:R-:W-:Y:S01]  /*31f0*/  F2FP.BF16.PACK_AB R15, R15, R14 ;  /* 0x0000000e0f0f723e */ /* 0x000fe200000010ff */
[----:B------:R-:W-:Y:S02]  /*3200*/  IMAD.SHL.U32 R12, R10, 0x2, RZ ;  /* 0x000000020a0c7824 */ /* 0x000fe400078e00ff */
[----:B------:R-:W-:Y:S04]  /*3210*/  STS [R6], R17 ;  /* 0x0000001106007388 */ /* 0x000fe80000000800 */
[----:B------:R-:W-:Y:S04]  /*3220*/  STS [R7], R18 ;  /* 0x0000001207007388 */ /* 0x000fe80000000800 */
[----:B------:R-:W-:Y:S04]  /*3230*/  STS [R12], R13 ;  /* 0x0000000d0c007388 */ /* 0x000fe80000000800 */
[----:B------:R-:W-:Y:S01]  /*3240*/  STS [R26], R15 ;  /* 0x0000000f1a007388 */ /* 0x000fe20000000800 */
[----:B------:R-:W-:Y:S01]  /*3250*/  IMAD.IADD R28, R29, 0x1, R28 ;  /* 0x000000011d1c7824 */ /* 0x000fe200078e021c */
[C---:B--2---:R-:W-:Y:S03]  /*3260*/  HMMA.16816.F32.BF16 R20, R32.reuse, R40, R20 ;  /* 0x000000282014723c */ /* 0x044fe60000041814 */
[----:B------:R-:W-:Y:S01]  /*3270*/  IMAD.SHL.U32 R28, R28, 0x2, RZ ;  /* 0x000000021c1c7824 */ /* 0x000fe200078e00ff */
[----:B------:R-:W-:Y:S04]  /*3280*/  BAR.SYNC.DEFER_BLOCKING 0x0 ;  /* 0x0000000000007b1d */ /* 0x000fe80000010000 */
[----:B------:R-:W-:Y:S02]  /*3290*/  HMMA.16816.F32.BF16 R36, R32, R24, R36 ;  /* 0x000000182024723c */ /* 0x000fe40000041824 */
[----:B------:R-:W0:-:S14]  /*32a0*/  LDS.128 R8, [R28] ;  /* 0x000000001c087984 */ /* 0x000e1c0000000c00 */
[----:B------:R-:W-:Y:S01]  /*32b0*/  F2FP.BF16.PACK_AB R21, R21, R20 ;  /* 0x000000141515723e */ /* 0x000fe200000010ff */
[----:B------:R-:W-:Y:S01]  /*32c0*/  BAR.SYNC.DEFER_BLOCKING 0x0 ;  /* 0x0000000000007b1d */ /* 0x000fe20000010000 */
[----:B------:R-:W-:-:S06]  /*32d0*/  F2FP.BF16.PACK_AB R22, R23, R22 ;  /* 0x000000161716723e */ /* 0x000fcc00000010ff */
[----:B------:R-:W-:Y:S02]  /*32e0*/  F2FP.BF16.PACK_AB R37, R37, R36 ;  /* 0x000000242525723e */ /* 0x000fe400000010ff */
[----:B------:R-:W-:Y:S02]  /*32f0*/  F2FP.BF16.PACK_AB R39, R39, R38 ;  /* 0x000000262727723e */ /* 0x000fe400000010ff */
[----:B------:R-:W-:Y:S01]  /*3300*/  LOP3.LUT R2, R52, 0x10, RZ, 0xfc, !PT ;  /* 0x0000001034027812 */ /* 0x000fe200078efcff */
[----:B------:R1:W-:Y:S04]  /*3310*/  STS [R6], R21 ;  /* 0x0000001506007388 */ /* 0x0003e80000000800 */
[----:B------:R1:W-:Y:S04]  /*3320*/  STS [R7], R22 ;  /* 0x0000001607007388 */ /* 0x0003e80000000800 */
[----:B------:R1:W-:Y:S04]  /*3330*/  STS [R12], R37 ;  /* 0x000000250c007388 */ /* 0x0003e80000000800 */
[----:B------:R1:W-:Y:S04]  /*3340*/  STS [R26], R39 ;  /* 0x000000271a007388 */ /* 0x0003e80000000800 */
[----:B------:R-:W-:Y:S01]  /*3350*/  BAR.SYNC.DEFER_BLOCKING 0x0 ;  /* 0x0000000000007b1d */ /* 0x000fe20000010000 */
[----:B------:R-:W-:Y:S01]  /*3360*/  ISETP.LT.AND P0, PT, R2, 0x4d, !P0 ;  /* 0x0000004d0200780c */ /* 0x000fe20004701270 */
[----:B------:R-:W-:-:S05]  /*3370*/  IMAD.WIDE R2, R5, R0, c[0x0][0x170] ;  /* 0x00005c0005027625 */ /* 0x000fca00078e0200 */
[----:B0-----:R1:W-:Y:S07]  /*3380*/  @P1 STG.E.128 [R2.64], R8 ;  /* 0x0000000802001986 */ /* 0x0013ee000c101d04 */
[----:B------:R-:W-:Y:S05]  /*3390*/  @!P0 EXIT ;  /* 0x000000000000894d */ /* 0x000fea0003800000 */
[----:B------:R-:W0:Y:S01]  /*33a0*/  LDS.128 R28, [R28] ;  /* 0x000000001c1c7984 */ /* 0x000e220000000c00 */
[----:B-1----:R-:W-:-:S05]  /*33b0*/  IADD3 R3, R5, 0xc000, RZ ;  /* 0x0000c00005037810 */ /* 0x002fca0007ffe0ff */
[----:B------:R-:W-:-:S05]  /*33c0*/  IMAD.WIDE R2, R3, R0, c[0x0][0x170] ;  /* 0x00005c0003027625 */ /* 0x000fca00078e0200 */
[----:B0-----:R-:W-:Y:S01]  /*33d0*/  STG.E.128 [R2.64], R28 ;  /* 0x0000001c02007986 */ /* 0x001fe2000c101d04 */
[----:B------:R-:W-:Y:S05]  /*33e0*/  EXIT ;  /* 0x000000000000794d */ /* 0x000fea0003800000 */
.L_x_0:
[----:B------:R-:W-:-:S00]  /*33f0*/  BRA `(.L_x_0) ;  /* 0xfffffff000007947 */ /* 0x000fc0000383ffff */
[----:B------:R-:W-:-:S00]  /*3400*/  NOP ;  /* 0x0000000000007918 */ /* 0x000fc00000000000 */
[----:B------:R-:W-:-:S00]  /*3410*/  NOP ;  /* 0x0000000000007918 */ /* 0x000fc00000000000 */
[----:B------:R-:W-:-:S00]  /*3420*/  NOP ;  /* 0x0000000000007918 */ /* 0x000fc00000000000 */
[----:B------:R-:W-:-:S00]  /*3430*/  NOP ;  /* 0x0000000000007918 */ /* 0x000fc00000000000 */
[----:B------:R-:W-:-:S00]  /*3440*/  NOP ;  /* 0x0000000000007918 */ /* 0x000fc00000000000 */
[----:B------:R-:W-:-:S00]  /*3450*/  NOP ;  /* 0x0000000000007918 */ /* 0x000fc00000000000 */
[----:B------:R-:W-:-:S00]  /*3460*/  NOP ;  /* 0x0000000000007918 */ /* 0x000fc00000000000 */
[----:B------:R-:W-:-:S00]  /*3470*/  NOP ;  /* 0x0000000000007918 */ /* 0x000fc00000000000 */
.L_x_1:


//--------------------- .nv.shared.triton_mm      --------------------------
	.section	.nv.shared.triton_mm,"aw",@nobits
	.sectionflags	@""
	.align	16
